	.headerflags	@"EF_CUDA_TEXMODE_UNIFIED EF_CUDA_64BIT_ADDRESS EF_CUDA_ACCELERATORS EF_CUDA_SM90 EF_CUDA_VIRTUAL_SM(EF_CUDA_SM90)"
	.elftype	@"ET_EXEC"


//--------------------- .nv.info                  --------------------------
	.section	.nv.info,"",@"SHT_CUDA_INFO"
	.align	4


	//----- nvinfo : EIATTR_REGCOUNT
	.align		4
        /*0000*/ 	.byte	0x04, 0x2f
        /*0002*/ 	.short	(.L_3 - .L_2)
	.align		4
.L_2:
        /*0004*/ 	.word	index@(triton_poi_fused__native_batch_norm_legit_no_training_relu_8)
        /*0008*/ 	.word	0x0000001d


	//----- nvinfo : EIATTR_MIN_STACK_SIZE
	.align		4
.L_3:
        /*000c*/ 	.byte	0x04, 0x12
        /*000e*/ 	.short	(.L_5 - .L_4)
	.align		4
.L_4:
        /*0010*/ 	.word	index@(triton_poi_fused__native_batch_norm_legit_no_training_relu_8)
        /*0014*/ 	.word	0x00000000


	//----- nvinfo : EIATTR_FRAME_SIZE
	.align		4
.L_5:
        /*0018*/ 	.byte	0x04, 0x11
        /*001a*/ 	.short	(.L_7 - .L_6)
	.align		4
.L_6:
        /*001c*/ 	.word	index@(triton_poi_fused__native_batch_norm_legit_no_training_relu_8)
        /*0020*/ 	.word	0x00000000


	//----- nvinfo : EIATTR_MIN_STACK_SIZE
	.align		4
.L_7:
        /*0024*/ 	.byte	0x04, 0x12
        /*0026*/ 	.short	(.L_9 - .L_8)
	.align		4
.L_8:
        /*0028*/ 	.word	index@(triton_poi_fused__native_batch_norm_legit_no_training_relu_8)
        /*002c*/ 	.word	0x00000000
.L_9:


//--------------------- .nv.info.triton_poi_fused__native_batch_norm_legit_no_training_relu_8 --------------------------
	.section	.nv.info.triton_poi_fused__native_batch_norm_legit_no_training_relu_8,"",@"SHT_CUDA_INFO"
	.sectionflags	@""
	.align	4


	//----- nvinfo : EIATTR_CUDA_API_VERSION
	.align		4
        /*0000*/ 	.byte	0x04, 0x37
        /*0002*/ 	.short	(.L_11 - .L_10)
.L_10:
        /*0004*/ 	.word	0x0000007c


	//----- nvinfo : EIATTR_KPARAM_INFO
	.align		4
.L_11:
        /*0008*/ 	.byte	0x04, 0x17
        /*000a*/ 	.short	(.L_13 - .L_12)
.L_12:
        /*000c*/ 	.word	0x00000000
        /*0010*/ 	.short	0x0006
        /*0012*/ 	.short	0x0030
        /*0014*/ 	.byte	0x00, 0xf0, 0x11, 0x00


	//----- nvinfo : EIATTR_KPARAM_INFO
	.align		4
.L_13:
        /*0018*/ 	.byte	0x04, 0x17
        /*001a*/ 	.short	(.L_15 - .L_14)
.L_14:
        /*001c*/ 	.word	0x00000000
        /*0020*/ 	.short	0x0005
        /*0022*/ 	.short	0x0028
        /*0024*/ 	.byte	0x00, 0xf4, 0x21, 0x00


	//----- nvinfo : EIATTR_KPARAM_INFO
	.align		4
.L_15:
        /*0028*/ 	.byte	0x04, 0x17
        /*002a*/ 	.short	(.L_17 - .L_16)
.L_16:
        /*002c*/ 	.word	0x00000000
        /*0030*/ 	.short	0x0004
        /*0032*/ 	.short	0x0020
        /*0034*/ 	.byte	0x00, 0xf4, 0x21, 0x00


	//----- nvinfo : EIATTR_KPARAM_INFO
	.align		4
.L_17:
        /*0038*/ 	.byte	0x04, 0x17
        /*003a*/ 	.short	(.L_19 - .L_18)
.L_18:
        /*003c*/ 	.word	0x00000000
        /*0040*/ 	.short	0x0003
        /*0042*/ 	.short	0x0018
        /*0044*/ 	.byte	0x00, 0xf4, 0x21, 0x00


	//----- nvinfo : EIATTR_KPARAM_INFO
	.align		4
.L_19:
        /*0048*/ 	.byte	0x04, 0x17
        /*004a*/ 	.short	(.L_21 - .L_20)
.L_20:
        /*004c*/ 	.word	0x00000000
        /*0050*/ 	.short	0x0002
        /*0052*/ 	.short	0x0010
        /*0054*/ 	.byte	0x00, 0xf4, 0x21, 0x00


	//----- nvinfo : EIATTR_KPARAM_INFO
	.align		4
.L_21:
        /*0058*/ 	.byte	0x04, 0x17
        /*005a*/ 	.short	(.L_23 - .L_22)
.L_22:
        /*005c*/ 	.word	0x00000000
        /*0060*/ 	.short	0x0001
        /*0062*/ 	.short	0x0008
        /*0064*/ 	.byte	0x00, 0xf4, 0x21, 0x00


	//----- nvinfo : EIATTR_KPARAM_INFO
	.align		4
.L_23:
        /*0068*/ 	.byte	0x04, 0x17
        /*006a*/ 	.short	(.L_25 - .L_24)
.L_24:
        /*006c*/ 	.word	0x00000000
        /*0070*/ 	.short	0x0000
        /*0072*/ 	.short	0x0000
        /*0074*/ 	.byte	0x00, 0xf4, 0x21, 0x00


	//----- nvinfo : EIATTR_SPARSE_MMA_MASK
	.align		4
.L_25:
        /*0078*/ 	.byte	0x03, 0x50
        /*007a*/ 	.short	0x0000


	//----- nvinfo : EIATTR_MAXREG_COUNT
	.align		4
        /*007c*/ 	.byte	0x03, 0x1b
        /*007e*/ 	.short	0x00ff


	//----- nvinfo : EIATTR_EXIT_INSTR_OFFSETS
	.align		4
        /*0080*/ 	.byte	0x04, 0x1c
        /*0082*/ 	.short	(.L_27 - .L_26)


	//   ....[0]....
.L_26:
        /*0084*/ 	.word	0x000005b0


	//----- nvinfo : EIATTR_REQNTID
	.align		4
.L_27:
        /*0088*/ 	.byte	0x04, 0x10
        /*008a*/ 	.short	(.L_29 - .L_28)
.L_28:
        /*008c*/ 	.word	0x00000080
        /*0090*/ 	.word	0x00000001
        /*0094*/ 	.word	0x00000001


	//----- nvinfo : EIATTR_CBANK_PARAM_SIZE
	.align		4
.L_29:
        /*0098*/ 	.byte	0x03, 0x19
        /*009a*/ 	.short	0x0034


	//----- nvinfo : EIATTR_PARAM_CBANK
	.align		4
        /*009c*/ 	.byte	0x04, 0x0a
        /*009e*/ 	.short	(.L_31 - .L_30)
	.align		4
.L_30:
        /*00a0*/ 	.word	index@(.nv.constant0.triton_poi_fused__native_batch_norm_legit_no_training_relu_8)
        /*00a4*/ 	.short	0x0210
        /*00a6*/ 	.short	0x0034


	//----- nvinfo : EIATTR_SW_WAR
	.align		4
.L_31:
        /*00a8*/ 	.byte	0x04, 0x36
        /*00aa*/ 	.short	(.L_33 - .L_32)
.L_32:
        /*00ac*/ 	.word	0x00000008
.L_33:


//--------------------- .nv.callgraph             --------------------------
	.section	.nv.callgraph,"",@"SHT_CUDA_CALLGRAPH"
	.align	4
	.sectionentsize	8
	.align		4
        /*0000*/ 	.word	0x00000000
	.align		4
        /*0004*/ 	.word	0xffffffff
	.align		4
        /*0008*/ 	.word	0x00000000
	.align		4
        /*000c*/ 	.word	0xfffffffe
	.align		4
        /*0010*/ 	.word	0x00000000
	.align		4
        /*0014*/ 	.word	0xfffffffd
	.align		4
        /*0018*/ 	.word	0x00000000
	.align		4
        /*001c*/ 	.word	0xfffffffc


//--------------------- .nv.constant4             --------------------------
	.section	.nv.constant4,"a",@progbits
	.align	8
	.align		8
.nv.constant4:
        /*0000*/ 	.dword	_$_str
	.align		8
        /*0008*/ 	.dword	_$_str_$_2


//--------------------- .text.triton_poi_fused__native_batch_norm_legit_no_training_relu_8 --------------------------
	.section	.text.triton_poi_fused__native_batch_norm_legit_no_training_relu_8,"ax",@progbits
	.align	128
        .global         triton_poi_fused__native_batch_norm_legit_no_training_relu_8
        .type           triton_poi_fused__native_batch_norm_legit_no_training_relu_8,@function
        .size           triton_poi_fused__native_batch_norm_legit_no_training_relu_8,(.L_x_1 - triton_poi_fused__native_batch_norm_legit_no_training_relu_8)
        .other          triton_poi_fused__native_batch_norm_legit_no_training_relu_8,@"STO_CUDA_ENTRY STV_DEFAULT"
triton_poi_fused__native_batch_norm_legit_no_training_relu_8:
.text.triton_poi_fused__native_batch_norm_legit_no_training_relu_8:
[----:B------:R-:W-:Y:S01]  /*0000*/  LDC R1, c[0x0][0x28] ;  /* 0x00000a00ff017b82 */ /* 0x000fe20000000800 */
[----:B------:R-:W1:Y:S07]  /*0010*/  S2R R0, SR_TID.X ;  /* 0x0000000000007919 */ /* 0x000e6e0000002100 */
[----:B------:R-:W2:Y:S01]  /*0020*/  LDC.64 R20, c[0x0][0x220] ;  /* 0x00008800ff147b82 */ /* 0x000ea20000000a00 */
[----:B------:R-:W-:Y:S01]  /*0030*/  ULDC.64 UR4, c[0x0][0x208] ;  /* 0x0000820000047ab9 */ /* 0x000fe20000000a00 */
[----:B------:R-:W3:Y:S06]  /*0040*/  S2R R5, SR_CTAID.X ;  /* 0x0000000000057919 */ /* 0x000eec0000002500 */
[----:B------:R-:W4:Y:S08]  /*0050*/  LDC.64 R12, c[0x0][0x210] ;  /* 0x00008400ff0c7b82 */ /* 0x000f300000000a00 */
[----:B------:R-:W5:Y:S08]  /*0060*/  LDC.64 R16, c[0x0][0x218] ;  /* 0x00008600ff107b82 */ /* 0x000f700000000a00 */
[----:B------:R-:W5:Y:S01]  /*0070*/  LDC.64 R8, c[0x0][0x228] ;  /* 0x00008a00ff087b82 */ /* 0x000f620000000a00 */
[----:B-1----:R-:W-:-:S02]  /*0080*/  SHF.L.U32 R0, R0, 0x2, RZ ;  /* 0x0000000200007819 */ /* 0x002fc400000006ff */
[----:B---3--:R-:W-:Y:S02]  /*0090*/  SHF.R.S32.HI R3, RZ, 0x16, R5 ;  /* 0x00000016ff037819 */ /* 0x008fe40000011405 */
[----:B------:R-:W-:Y:S02]  /*00a0*/  LOP3.LUT R0, R0, 0x1fc, RZ, 0xc0, !PT ;  /* 0x000001fc00007812 */ /* 0x000fe400078ec0ff */
[----:B------:R-:W-:Y:S02]  /*00b0*/  SGXT R3, R3, 0x1 ;  /* 0x000000010303781a */ /* 0x000fe40000000200 */
[----:B------:R-:W-:Y:S02]  /*00c0*/  LEA R0, R5, R0, 0x9 ;  /* 0x0000000005007211 */ /* 0x000fe400078e48ff */
[----:B------:R-:W1:Y:S02]  /*00d0*/  LDC.64 R4, c[0x0][0x230] ;  /* 0x00008c00ff047b82 */ /* 0x000e640000000a00 */
[----:B------:R-:W-:-:S04]  /*00e0*/  LEA.HI R3, R3, R0, RZ, 0x6 ;  /* 0x0000000003037211 */ /* 0x000fc800078f30ff */
[----:B------:R-:W-:-:S04]  /*00f0*/  LOP3.LUT R3, R3, 0xffffffc0, RZ, 0xc0, !PT ;  /* 0xffffffc003037812 */ /* 0x000fc800078ec0ff */
[----:B------:R-:W-:-:S05]  /*0100*/  IADD3 R2, R0, -R3, RZ ;  /* 0x8000000300027210 */ /* 0x000fca0007ffe0ff */
[----:B--2---:R-:W-:-:S06]  /*0110*/  IMAD.WIDE R20, R2, 0x4, R20 ;  /* 0x0000000402147825 */ /* 0x004fcc00078e0214 */
[----:B------:R-:W2:Y:S01]  /*0120*/  LDG.E.EL.128 R20, desc[UR4][R20.64] ;  /* 0x0000000414147981 */ /* 0x000ea2000c2e1d00 */
[----:B----4-:R-:W-:-:S04]  /*0130*/  IMAD.WIDE R12, R0, 0x4, R12 ;  /* 0x00000004000c7825 */ /* 0x010fc800078e020c */
[C---:B-----5:R-:W-:Y:S02]  /*0140*/  IMAD.WIDE R16, R2.reuse, 0x4, R16 ;  /* 0x0000000402107825 */ /* 0x060fe400078e0210 */
[----:B------:R-:W3:Y:S04]  /*0150*/  LDG.E.128 R12, desc[UR4][R12.64] ;  /* 0x000000040c0c7981 */ /* 0x000ee8000c1e1d00 */
[----:B------:R-:W3:Y:S01]  /*0160*/  LDG.E.EL.128 R16, desc[UR4][R16.64] ;  /* 0x0000000410107981 */ /* 0x000ee2000c2e1d00 */
[----:B0-----:R-:W-:-:S04]  /*0170*/  IMAD.WIDE R8, R2, 0x4, R8 ;  /* 0x0000000402087825 */ /* 0x001fc800078e0208 */
[----:B-1----:R-:W-:Y:S02]  /*0180*/  IMAD.WIDE R4, R2, 0x4, R4 ;  /* 0x0000000402047825 */ /* 0x002fe400078e0204 */
[----:B------:R-:W4:Y:S04]  /*0190*/  LDG.E.EL.128 R8, desc[UR4][R8.64] ;  /* 0x0000000408087981 */ /* 0x000f28000c2e1d00 */
[----:B------:R-:W4:Y:S01]  /*01a0*/  LDG.E.EL.128 R4, desc[UR4][R4.64] ;  /* 0x0000000404047981 */ /* 0x000f22000c2e1d00 */
[----:B--2---:R-:W-:Y:S01]  /*01b0*/  FADD R22, R22, 9.9999997473787516356e-06 ;  /* 0x3727c5ac16167421 */ /* 0x004fe20000000000 */
[----:B------:R-:W-:Y:S01]  /*01c0*/  FADD R23, R23, 9.9999997473787516356e-06 ;  /* 0x3727c5ac17177421 */ /* 0x000fe20000000000 */
[----:B------:R-:W-:Y:S01]  /*01d0*/  FADD R2, R20, 9.9999997473787516356e-06 ;  /* 0x3727c5ac14027421 */ /* 0x000fe20000000000 */
[----:B------:R-:W-:Y:S01]  /*01e0*/  FADD R21, R21, 9.9999997473787516356e-06 ;  /* 0x3727c5ac15157421 */ /* 0x000fe20000000000 */
[----:B------:R-:W0:Y:S01]  /*01f0*/  MUFU.SQRT R24, R22 ;  /* 0x0000001600187308 */ /* 0x000e220000002000 */
[----:B------:R-:W-:Y:S01]  /*0200*/  HFMA2.MMA R20, -RZ, RZ, 1.625, 0 ;  /* 0x3e800000ff147435 */ /* 0x000fe200000001ff */
[----:B---3--:R-:W-:-:S06]  /*0210*/  FADD R12, R12, -R16 ;  /* 0x800000100c0c7221 */ /* 0x008fcc0000000000 */
[----:B------:R-:W1:Y:S01]  /*0220*/  MUFU.SQRT R23, R23 ;  /* 0x0000001700177308 */ /* 0x000e620000002000 */
[----:B------:R-:W-:Y:S01]  /*0230*/  FADD R13, R13, -R17 ;  /* 0x800000110d0d7221 */ /* 0x000fe20000000000 */
[----:B------:R-:W-:Y:S01]  /*0240*/  FADD R14, R14, -R18 ;  /* 0x800000120e0e7221 */ /* 0x000fe20000000000 */
[----:B------:R-:W-:Y:S01]  /*0250*/  FADD R18, R15, -R19 ;  /* 0x800000130f127221 */ /* 0x000fe20000000000 */
[----:B0-----:R-:W-:-:S04]  /*0260*/  FSETP.GT.AND P6, PT, R24, 8.50705917302346158658e+37, PT ;  /* 0x7e8000001800780b */ /* 0x001fc80003fc4000 */
[----:B------:R0:W2:Y:S01]  /*0270*/  MUFU.SQRT R25, R2 ;  /* 0x0000000200197308 */ /* 0x0000a20000002000 */
[----:B------:R-:W-:Y:S02]  /*0280*/  FSETP.GEU.AND P1, PT, R24, 1.175494350822287508e-38, PT ;  /* 0x008000001800780b */ /* 0x000fe40003f2e000 */
[----:B-1----:R-:W-:-:S05]  /*0290*/  FSETP.GT.AND P5, PT, R23, 8.50705917302346158658e+37, PT ;  /* 0x7e8000001700780b */ /* 0x002fca0003fa4000 */
[----:B------:R1:W3:Y:S01]  /*02a0*/  MUFU.SQRT R26, R21 ;  /* 0x00000015001a7308 */ /* 0x0002e20000002000 */
[----:B------:R-:W-:Y:S01]  /*02b0*/  FSETP.GEU.AND P2, PT, R23, 1.175494350822287508e-38, PT ;  /* 0x008000001700780b */ /* 0x000fe20003f4e000 */
[----:B0-----:R-:W0:Y:S01]  /*02c0*/  LDC.64 R2, c[0x0][0x238] ;  /* 0x00008e00ff027b82 */ /* 0x001e220000000a00 */
[----:B------:R-:W-:Y:S01]  /*02d0*/  FSEL R16, R20, 1, P5 ;  /* 0x3f80000014107808 */ /* 0x000fe20002800000 */
[----:B------:R-:W-:Y:S01]  /*02e0*/  @P6 FMUL R24, R24, 0.25 ;  /* 0x3e80000018186820 */ /* 0x000fe20000400000 */
[----:B--2---:R-:W-:-:S03]  /*02f0*/  FSETP.GT.AND P3, PT, R25, 8.50705917302346158658e+37, PT ;  /* 0x7e8000001900780b */ /* 0x004fc60003f64000 */
[----:B------:R-:W-:Y:S01]  /*0300*/  @!P1 FMUL R24, R24, 16777216 ;  /* 0x4b80000018189820 */ /* 0x000fe20000400000 */
[----:B-1----:R-:W-:Y:S02]  /*0310*/  FSEL R21, R20, 1, P6 ;  /* 0x3f80000014157808 */ /* 0x002fe40003000000 */
[----:B------:R-:W-:Y:S01]  /*0320*/  FSETP.GEU.AND P6, PT, R25, 1.175494350822287508e-38, PT ;  /* 0x008000001900780b */ /* 0x000fe20003fce000 */
[----:B------:R-:W-:Y:S02]  /*0330*/  @P5 FMUL R23, R23, 0.25 ;  /* 0x3e80000017175820 */ /* 0x000fe40000400000 */
[----:B------:R-:W1:Y:S01]  /*0340*/  MUFU.RCP R24, R24 ;  /* 0x0000001800187308 */ /* 0x000e620000001000 */
[C---:B---3--:R-:W-:Y:S01]  /*0350*/  FSETP.GT.AND P4, PT, R26.reuse, 8.50705917302346158658e+37, PT ;  /* 0x7e8000001a00780b */ /* 0x048fe20003f84000 */
[----:B------:R-:W-:Y:S01]  /*0360*/  @!P2 FMUL R23, R23, 16777216 ;  /* 0x4b8000001717a820 */ /* 0x000fe20000400000 */
[----:B------:R-:W-:Y:S01]  /*0370*/  FSETP.GEU.AND P0, PT, R26, 1.175494350822287508e-38, PT ;  /* 0x008000001a00780b */ /* 0x000fe20003f0e000 */
[----:B------:R-:W-:Y:S01]  /*0380*/  @!P2 FMUL R16, R16, 16777216 ;  /* 0x4b8000001010a820 */ /* 0x000fe20000400000 */
[C---:B------:R-:W-:Y:S01]  /*0390*/  FSEL R17, R20.reuse, 1, P4 ;  /* 0x3f80000014117808 */ /* 0x040fe20002000000 */
[----:B------:R-:W-:Y:S01]  /*03a0*/  @P3 FMUL R25, R25, 0.25 ;  /* 0x3e80000019193820 */ /* 0x000fe20000400000 */
[----:B------:R-:W-:Y:S01]  /*03b0*/  FSEL R20, R20, 1, P3 ;  /* 0x3f80000014147808 */ /* 0x000fe20001800000 */
[----:B------:R-:W2:Y:S01]  /*03c0*/  MUFU.RCP R23, R23 ;  /* 0x0000001700177308 */ /* 0x000ea20000001000 */
[----:B------:R-:W-:Y:S01]  /*03d0*/  @!P1 FMUL R21, R21, 16777216 ;  /* 0x4b80000015159820 */ /* 0x000fe20000400000 */
[----:B------:R-:W-:-:S02]  /*03e0*/  @!P6 FMUL R25, R25, 16777216 ;  /* 0x4b8000001919e820 */ /* 0x000fc40000400000 */
[----:B------:R-:W-:Y:S01]  /*03f0*/  @!P6 FMUL R20, R20, 16777216 ;  /* 0x4b8000001414e820 */ /* 0x000fe20000400000 */
[----:B0-----:R-:W-:-:S04]  /*0400*/  IMAD.WIDE R2, R0, 0x4, R2 ;  /* 0x0000000400027825 */ /* 0x001fc800078e0202 */
[----:B------:R-:W-:Y:S01]  /*0410*/  @P4 FMUL R26, R26, 0.25 ;  /* 0x3e8000001a1a4820 */ /* 0x000fe20000400000 */
[----:B-1----:R-:W-:Y:S01]  /*0420*/  FMUL R21, R24, R21 ;  /* 0x0000001518157220 */ /* 0x002fe20000400000 */
[----:B------:R-:W0:Y:S01]  /*0430*/  MUFU.RCP R25, R25 ;  /* 0x0000001900197308 */ /* 0x000e220000001000 */
[----:B------:R-:W-:Y:S01]  /*0440*/  @!P0 FMUL R17, R17, 16777216 ;  /* 0x4b80000011118820 */ /* 0x000fe20000400000 */
[----:B------:R-:W-:Y:S01]  /*0450*/  @!P0 FMUL R26, R26, 16777216 ;  /* 0x4b8000001a1a8820 */ /* 0x000fe20000400000 */
[----:B------:R-:W-:Y:S01]  /*0460*/  FMUL R21, R21, R14 ;  /* 0x0000000e15157220 */ /* 0x000fe20000400000 */
[----:B--2---:R-:W-:-:S04]  /*0470*/  FMUL R23, R23, R16 ;  /* 0x0000001017177220 */ /* 0x004fc80000400000 */
[----:B------:R-:W1:Y:S01]  /*0480*/  MUFU.RCP R22, R26 ;  /* 0x0000001a00167308 */ /* 0x000e620000001000 */
[----:B----4-:R-:W-:Y:S01]  /*0490*/  FFMA R6, R10, R21, R6 ;  /* 0x000000150a067223 */ /* 0x010fe20000000006 */
[----:B------:R-:W-:-:S04]  /*04a0*/  FMUL R18, R23, R18 ;  /* 0x0000001217127220 */ /* 0x000fc80000400000 */
[C---:B------:R-:W-:Y:S01]  /*04b0*/  FSETP.GEU.AND P1, PT, R6.reuse, RZ, PT ;  /* 0x000000ff0600720b */ /* 0x040fe20003f2e000 */
[----:B0-----:R-:W-:Y:S01]  /*04c0*/  FMUL R25, R25, R20 ;  /* 0x0000001419197220 */ /* 0x001fe20000400000 */
[----:B------:R-:W-:Y:S02]  /*04d0*/  FFMA R7, R11, R18, R7 ;  /* 0x000000120b077223 */ /* 0x000fe40000000007 */
[----:B------:R-:W-:Y:S01]  /*04e0*/  SEL R6, R6, RZ, P1 ;  /* 0x000000ff06067207 */ /* 0x000fe20000800000 */
[----:B------:R-:W-:Y:S02]  /*04f0*/  FMUL R25, R25, R12 ;  /* 0x0000000c19197220 */ /* 0x000fe40000400000 */
[C---:B------:R-:W-:Y:S01]  /*0500*/  FSETP.GEU.AND P0, PT, R7.reuse, RZ, PT ;  /* 0x000000ff0700720b */ /* 0x040fe20003f0e000 */
[----:B-1----:R-:W-:Y:S01]  /*0510*/  FMUL R22, R22, R17 ;  /* 0x0000001116167220 */ /* 0x002fe20000400000 */
[----:B------:R-:W-:Y:S02]  /*0520*/  FFMA R4, R8, R25, R4 ;  /* 0x0000001908047223 */ /* 0x000fe40000000004 */
[----:B------:R-:W-:Y:S01]  /*0530*/  SEL R7, R7, RZ, P0 ;  /* 0x000000ff07077207 */ /* 0x000fe20000000000 */
[----:B------:R-:W-:-:S02]  /*0540*/  FMUL R22, R22, R13 ;  /* 0x0000000d16167220 */ /* 0x000fc40000400000 */
[C---:B------:R-:W-:Y:S02]  /*0550*/  FSETP.GEU.AND P3, PT, R4.reuse, RZ, PT ;  /* 0x000000ff0400720b */ /* 0x040fe40003f6e000 */
[----:B------:R-:W-:Y:S02]  /*0560*/  FFMA R5, R9, R22, R5 ;  /* 0x0000001609057223 */ /* 0x000fe40000000005 */
[----:B------:R-:W-:-:S03]  /*0570*/  SEL R4, R4, RZ, P3 ;  /* 0x000000ff04047207 */ /* 0x000fc60001800000 */
[----:B------:R-:W-:-:S04]  /*0580*/  FSETP.GEU.AND P2, PT, R5, RZ, PT ;  /* 0x000000ff0500720b */ /* 0x000fc80003f4e000 */
[----:B------:R-:W-:-:S05]  /*0590*/  SEL R5, R5, RZ, P2 ;  /* 0x000000ff05057207 */ /* 0x000fca0001000000 */
[----:B------:R-:W-:Y:S01]  /*05a0*/  STG.E.128 desc[UR4][R2.64], R4 ;  /* 0x0000000402007986 */ /* 0x000fe2000c101d04 */
[----:B------:R-:W-:Y:S05]  /*05b0*/  EXIT ;  /* 0x000000000000794d */ /* 0x000fea0003800000 */
.L_x_0:
[----:B------:R-:W-:-:S00]  /*05c0*/  BRA `(.L_x_0) ;  /* 0xfffffffc00fc7947 */ /* 0x000fc0000383ffff */
[----:B------:R-:W-:-:S00]  /*05d0*/  NOP ;  /* 0x0000000000007918 */ /* 0x000fc00000000000 */
        /* <DEDUP_REMOVED lines=10> */
.L_x_1:


//--------------------- .nv.global.init           --------------------------
	.section	.nv.global.init,"aw",@progbits
.nv.global.init:
	.type		_$_str,@object
	.size		_$_str,(_$_str_$_2 - _$_str)
_$_str:
        /*0000*/ 	.byte	0x5f, 0x5f, 0x43, 0x55, 0x44, 0x41, 0x5f, 0x46, 0x54, 0x5a, 0x00
	.type		_$_str_$_2,@object
	.size		_$_str_$_2,(.L_1 - _$_str_$_2)
_$_str_$_2:
        /*000b*/ 	.byte	0x5f, 0x5f, 0x43, 0x55, 0x44, 0x41, 0x5f, 0x50, 0x52, 0x45, 0x43, 0x5f, 0x53, 0x51, 0x52, 0x54
        /*001b*/ 	.byte	0x00
.L_1:


//--------------------- .nv.constant0.triton_poi_fused__native_batch_norm_legit_no_training_relu_8 --------------------------
	.section	.nv.constant0.triton_poi_fused__native_batch_norm_legit_no_training_relu_8,"a",@progbits
	.sectionflags	@""
	.align	4
.nv.constant0.triton_poi_fused__native_batch_norm_legit_no_training_relu_8:
	.zero		580
